	.headerflags	@"EF_CUDA_TEXMODE_UNIFIED EF_CUDA_64BIT_ADDRESS EF_CUDA_ACCELERATORS EF_CUDA_SM90 EF_CUDA_VIRTUAL_SM(EF_CUDA_SM90)"
	.elftype	@"ET_EXEC"


//--------------------- .nv.info                  --------------------------
	.section	.nv.info,"",@"SHT_CUDA_INFO"
	.align	4


	//----- nvinfo : EIATTR_REGCOUNT
	.align		4
        /*0000*/ 	.byte	0x04, 0x2f
        /*0002*/ 	.short	(.L_2 - .L_1)
	.align		4
.L_1:
        /*0004*/ 	.word	index@(triton_per_fused_native_layer_norm_6)
        /*0008*/ 	.word	0x00000010


	//----- nvinfo : EIATTR_MIN_STACK_SIZE
	.align		4
.L_2:
        /*000c*/ 	.byte	0x04, 0x12
        /*000e*/ 	.short	(.L_4 - .L_3)
	.align		4
.L_3:
        /*0010*/ 	.word	index@(triton_per_fused_native_layer_norm_6)
        /*0014*/ 	.word	0x00000000


	//----- nvinfo : EIATTR_FRAME_SIZE
	.align		4
.L_4:
        /*0018*/ 	.byte	0x04, 0x11
        /*001a*/ 	.short	(.L_6 - .L_5)
	.align		4
.L_5:
        /*001c*/ 	.word	index@(triton_per_fused_native_layer_norm_6)
        /*0020*/ 	.word	0x00000000


	//----- nvinfo : EIATTR_MIN_STACK_SIZE
	.align		4
.L_6:
        /*0024*/ 	.byte	0x04, 0x12
        /*0026*/ 	.short	(.L_8 - .L_7)
	.align		4
.L_7:
        /*0028*/ 	.word	index@(triton_per_fused_native_layer_norm_6)
        /*002c*/ 	.word	0x00000000
.L_8:


//--------------------- .nv.info.triton_per_fused_native_layer_norm_6 --------------------------
	.section	.nv.info.triton_per_fused_native_layer_norm_6,"",@"SHT_CUDA_INFO"
	.sectionflags	@""
	.align	4


	//----- nvinfo : EIATTR_CUDA_API_VERSION
	.align		4
        /*0000*/ 	.byte	0x04, 0x37
        /*0002*/ 	.short	(.L_10 - .L_9)
.L_9:
        /*0004*/ 	.word	0x0000007c


	//----- nvinfo : EIATTR_KPARAM_INFO
	.align		4
.L_10:
        /*0008*/ 	.byte	0x04, 0x17
        /*000a*/ 	.short	(.L_12 - .L_11)
.L_11:
        /*000c*/ 	.word	0x00000000
        /*0010*/ 	.short	0x0005
        /*0012*/ 	.short	0x0024
        /*0014*/ 	.byte	0x00, 0xf0, 0x11, 0x00


	//----- nvinfo : EIATTR_KPARAM_INFO
	.align		4
.L_12:
        /*0018*/ 	.byte	0x04, 0x17
        /*001a*/ 	.short	(.L_14 - .L_13)
.L_13:
        /*001c*/ 	.word	0x00000000
        /*0020*/ 	.short	0x0004
        /*0022*/ 	.short	0x0020
        /*0024*/ 	.byte	0x00, 0xf0, 0x11, 0x00


	//----- nvinfo : EIATTR_KPARAM_INFO
	.align		4
.L_14:
        /*0028*/ 	.byte	0x04, 0x17
        /*002a*/ 	.short	(.L_16 - .L_15)
.L_15:
        /*002c*/ 	.word	0x00000000
        /*0030*/ 	.short	0x0003
        /*0032*/ 	.short	0x0018
        /*0034*/ 	.byte	0x00, 0xf4, 0x21, 0x00


	//----- nvinfo : EIATTR_KPARAM_INFO
	.align		4
.L_16:
        /*0038*/ 	.byte	0x04, 0x17
        /*003a*/ 	.short	(.L_18 - .L_17)
.L_17:
        /*003c*/ 	.word	0x00000000
        /*0040*/ 	.short	0x0002
        /*0042*/ 	.short	0x0010
        /*0044*/ 	.byte	0x00, 0xf4, 0x21, 0x00


	//----- nvinfo : EIATTR_KPARAM_INFO
	.align		4
.L_18:
        /*0048*/ 	.byte	0x04, 0x17
        /*004a*/ 	.short	(.L_20 - .L_19)
.L_19:
        /*004c*/ 	.word	0x00000000
        /*0050*/ 	.short	0x0001
        /*0052*/ 	.short	0x0008
        /*0054*/ 	.byte	0x00, 0xf4, 0x21, 0x00


	//----- nvinfo : EIATTR_KPARAM_INFO
	.align		4
.L_20:
        /*0058*/ 	.byte	0x04, 0x17
        /*005a*/ 	.short	(.L_22 - .L_21)
.L_21:
        /*005c*/ 	.word	0x00000000
        /*0060*/ 	.short	0x0000
        /*0062*/ 	.short	0x0000
        /*0064*/ 	.byte	0x00, 0xf4, 0x21, 0x00


	//----- nvinfo : EIATTR_SPARSE_MMA_MASK
	.align		4
.L_22:
        /*0068*/ 	.byte	0x03, 0x50
        /*006a*/ 	.short	0x0000


	//----- nvinfo : EIATTR_MAXREG_COUNT
	.align		4
        /*006c*/ 	.byte	0x03, 0x1b
        /*006e*/ 	.short	0x00ff


	//----- nvinfo : EIATTR_COOP_GROUP_MASK_REGIDS
	.align		4
        /*0070*/ 	.byte	0x04, 0x29
        /*0072*/ 	.short	(.L_24 - .L_23)


	//   ....[0]....
.L_23:
        /*0074*/ 	.word	0xffffffff


	//   ....[1]....
        /*0078*/ 	.word	0xffffffff


	//   ....[2]....
        /*007c*/ 	.word	0xffffffff


	//   ....[3]....
        /*0080*/ 	.word	0xffffffff


	//   ....[4]....
        /*0084*/ 	.word	0xffffffff


	//   ....[5]....
        /*0088*/ 	.word	0xffffffff


	//----- nvinfo : EIATTR_COOP_GROUP_INSTR_OFFSETS
	.align		4
.L_24:
        /*008c*/ 	.byte	0x04, 0x28
        /*008e*/ 	.short	(.L_26 - .L_25)


	//   ....[0]....
.L_25:
        /*0090*/ 	.word	0x00000180


	//   ....[1]....
        /*0094*/ 	.word	0x000001a0


	//   ....[2]....
        /*0098*/ 	.word	0x000001c0


	//   ....[3]....
        /*009c*/ 	.word	0x00000210


	//   ....[4]....
        /*00a0*/ 	.word	0x00000230


	//   ....[5]....
        /*00a4*/ 	.word	0x00000250


	//----- nvinfo : EIATTR_EXIT_INSTR_OFFSETS
	.align		4
.L_26:
        /*00a8*/ 	.byte	0x04, 0x1c
        /*00aa*/ 	.short	(.L_28 - .L_27)


	//   ....[0]....
.L_27:
        /*00ac*/ 	.word	0x000002d0


	//   ....[1]....
        /*00b0*/ 	.word	0x000002f0


	//----- nvinfo : EIATTR_REQNTID
	.align		4
.L_28:
        /*00b4*/ 	.byte	0x04, 0x10
        /*00b6*/ 	.short	(.L_30 - .L_29)
.L_29:
        /*00b8*/ 	.word	0x00000040
        /*00bc*/ 	.word	0x00000001
        /*00c0*/ 	.word	0x00000001


	//----- nvinfo : EIATTR_CBANK_PARAM_SIZE
	.align		4
.L_30:
        /*00c4*/ 	.byte	0x03, 0x19
        /*00c6*/ 	.short	0x0028


	//----- nvinfo : EIATTR_PARAM_CBANK
	.align		4
        /*00c8*/ 	.byte	0x04, 0x0a
        /*00ca*/ 	.short	(.L_32 - .L_31)
	.align		4
.L_31:
        /*00cc*/ 	.word	index@(.nv.constant0.triton_per_fused_native_layer_norm_6)
        /*00d0*/ 	.short	0x0210
        /*00d2*/ 	.short	0x0028


	//----- nvinfo : EIATTR_SW_WAR
	.align		4
.L_32:
        /*00d4*/ 	.byte	0x04, 0x36
        /*00d6*/ 	.short	(.L_34 - .L_33)
.L_33:
        /*00d8*/ 	.word	0x00000008
.L_34:


//--------------------- .nv.callgraph             --------------------------
	.section	.nv.callgraph,"",@"SHT_CUDA_CALLGRAPH"
	.align	4
	.sectionentsize	8
	.align		4
        /*0000*/ 	.word	0x00000000
	.align		4
        /*0004*/ 	.word	0xffffffff
	.align		4
        /*0008*/ 	.word	0x00000000
	.align		4
        /*000c*/ 	.word	0xfffffffe
	.align		4
        /*0010*/ 	.word	0x00000000
	.align		4
        /*0014*/ 	.word	0xfffffffd
	.align		4
        /*0018*/ 	.word	0x00000000
	.align		4
        /*001c*/ 	.word	0xfffffffc


//--------------------- .nv.constant4             --------------------------
	.section	.nv.constant4,"a",@progbits
	.align	8
	.align		8
.nv.constant4:
        /*0000*/ 	.dword	_$_str


//--------------------- .text.triton_per_fused_native_layer_norm_6 --------------------------
	.section	.text.triton_per_fused_native_layer_norm_6,"ax",@progbits
	.align	128
        .global         triton_per_fused_native_layer_norm_6
        .type           triton_per_fused_native_layer_norm_6,@function
        .size           triton_per_fused_native_layer_norm_6,(.L_x_1 - triton_per_fused_native_layer_norm_6)
        .other          triton_per_fused_native_layer_norm_6,@"STO_CUDA_ENTRY STV_DEFAULT"
triton_per_fused_native_layer_norm_6:
.text.triton_per_fused_native_layer_norm_6:
[----:B------:R-:W0:Y:S02]  /*0000*/  LDC R1, c[0x0][0x28] ;  /* 0x00000a00ff017b82 */ /* 0x000e240000000800 */
[----:B------:R-:W1:Y:S01]  /*0010*/  S2R R9, SR_TID.X ;  /* 0x0000000000097919 */ /* 0x000e620000002100 */
[----:B------:R-:W2:Y:S01]  /*0020*/  S2UR UR4, SR_CTAID.X ;  /* 0x00000000000479c3 */ /* 0x000ea20000002500 */
[----:B------:R-:W-:-:S07]  /*0030*/  HFMA2.MMA R8, -RZ, RZ, 0, 0 ;  /* 0x00000000ff087435 */ /* 0x000fce00000001ff */
[----:B------:R-:W3:Y:S08]  /*0040*/  LDC.64 R4, c[0x0][0x210] ;  /* 0x00008400ff047b82 */ /* 0x000ef00000000a00 */
[----:B------:R-:W4:Y:S01]  /*0050*/  LDC.64 R2, c[0x0][0x218] ;  /* 0x00008600ff027b82 */ /* 0x000f220000000a00 */
[----:B--2---:R-:W-:-:S07]  /*0060*/  USHF.L.U32 UR4, UR4, 0x3, URZ ;  /* 0x0000000304047899 */ /* 0x004fce000800063f */
[----:B------:R-:W2:Y:S01]  /*0070*/  LDC.64 R6, c[0x0][0x220] ;  /* 0x00008800ff067b82 */ /* 0x000ea20000000a00 */
[----:B-1----:R-:W-:Y:S02]  /*0080*/  SHF.R.U32.HI R0, RZ, 0x3, R9 ;  /* 0x00000003ff007819 */ /* 0x002fe40000011609 */
[----:B------:R-:W-:Y:S02]  /*0090*/  LOP3.LUT R9, R9, 0x7, RZ, 0xc0, !PT ;  /* 0x0000000709097812 */ /* 0x000fe400078ec0ff */
[----:B------:R-:W-:-:S04]  /*00a0*/  SGXT.U32 R0, R0, 0x3 ;  /* 0x000000030000781a */ /* 0x000fc80000000000 */
[----:B------:R-:W-:Y:S01]  /*00b0*/  LOP3.LUT R0, R0, UR4, RZ, 0xfc, !PT ;  /* 0x0000000400007c12 */ /* 0x000fe2000f8efcff */
[----:B------:R-:W-:-:S03]  /*00c0*/  ULDC.64 UR4, c[0x0][0x208] ;  /* 0x0000820000047ab9 */ /* 0x000fc60000000a00 */
[C---:B------:R-:W-:Y:S02]  /*00d0*/  ISETP.GE.AND P0, PT, R0.reuse, 0x10, PT ;  /* 0x000000100000780c */ /* 0x040fe40003f06270 */
[----:B------:R-:W-:-:S05]  /*00e0*/  LEA R0, R0, R9, 0x3 ;  /* 0x0000000900007211 */ /* 0x000fca00078e18ff */
[----:B---3--:R-:W-:-:S06]  /*00f0*/  IMAD.WIDE R4, R0, 0x4, R4 ;  /* 0x0000000400047825 */ /* 0x008fcc00078e0204 */
[----:B------:R-:W3:Y:S01]  /*0100*/  @!P0 LDG.E R8, desc[UR4][R4.64] ;  /* 0x0000000404088981 */ /* 0x000ee2000c1e1900 */
[----:B----4-:R-:W-:-:S04]  /*0110*/  IMAD.WIDE.U32 R2, R9, 0x4, R2 ;  /* 0x0000000409027825 */ /* 0x010fc800078e0002 */
[----:B--2---:R-:W-:Y:S02]  /*0120*/  IMAD.WIDE.U32 R6, R9, 0x4, R6 ;  /* 0x0000000409067825 */ /* 0x004fe400078e0006 */
[----:B------:R1:W2:Y:S04]  /*0130*/  LDG.E.EL R2, desc[UR4][R2.64] ;  /* 0x0000000402027981 */ /* 0x0002a8000c2e1900 */
[----:B------:R4:W2:Y:S01]  /*0140*/  LDG.E.EL R7, desc[UR4][R6.64] ;  /* 0x0000000406077981 */ /* 0x0008a2000c2e1900 */
[----:B------:R-:W-:Y:S02]  /*0150*/  MOV R13, 0x3e000000 ;  /* 0x3e000000000d7802 */ /* 0x000fe40000000f00 */
[----:B---3--:R-:W-:-:S04]  /*0160*/  SEL R8, R8, RZ, !P0 ;  /* 0x000000ff08087207 */ /* 0x008fc80004000000 */
[----:B------:R-:W-:-:S05]  /*0170*/  FSEL R9, R8, RZ, !P0 ;  /* 0x000000ff08097208 */ /* 0x000fca0004000000 */
[----:B------:R-:W3:Y:S02]  /*0180*/  SHFL.BFLY PT, R10, R9, 0x4, 0x1f ;  /* 0x0c801f00090a7f89 */ /* 0x000ee400000e0000 */
[----:B---3--:R-:W-:-:S05]  /*0190*/  FADD R10, R9, R10 ;  /* 0x0000000a090a7221 */ /* 0x008fca0000000000 */
[----:B------:R-:W3:Y:S02]  /*01a0*/  SHFL.BFLY PT, R5, R10, 0x2, 0x1f ;  /* 0x0c401f000a057f89 */ /* 0x000ee400000e0000 */
[----:B---3--:R-:W-:-:S05]  /*01b0*/  FADD R5, R10, R5 ;  /* 0x000000050a057221 */ /* 0x008fca0000000000 */
[----:B------:R-:W3:Y:S02]  /*01c0*/  SHFL.BFLY PT, R4, R5, 0x1, 0x1f ;  /* 0x0c201f0005047f89 */ /* 0x000ee400000e0000 */
[----:B---3--:R-:W-:-:S04]  /*01d0*/  FADD R11, R5, R4 ;  /* 0x00000004050b7221 */ /* 0x008fc80000000000 */
[----:B------:R-:W-:-:S04]  /*01e0*/  FFMA R11, R11, -0.125, R8 ;  /* 0xbe0000000b0b7823 */ /* 0x000fc80000000008 */
[----:B-1----:R-:W-:-:S05]  /*01f0*/  FMUL R3, R11, R11 ;  /* 0x0000000b0b037220 */ /* 0x002fca0000400000 */
[----:B------:R-:W-:-:S05]  /*0200*/  FSEL R3, R3, RZ, !P0 ;  /* 0x000000ff03037208 */ /* 0x000fca0004000000 */
[----:B------:R-:W4:Y:S02]  /*0210*/  SHFL.BFLY PT, R4, R3, 0x4, 0x1f ;  /* 0x0c801f0003047f89 */ /* 0x000f2400000e0000 */
[----:B----4-:R-:W-:-:S05]  /*0220*/  FADD R6, R3, R4 ;  /* 0x0000000403067221 */ /* 0x010fca0000000000 */
[----:B------:R-:W1:Y:S02]  /*0230*/  SHFL.BFLY PT, R9, R6, 0x2, 0x1f ;  /* 0x0c401f0006097f89 */ /* 0x000e6400000e0000 */
[----:B-1----:R-:W-:-:S05]  /*0240*/  FADD R9, R6, R9 ;  /* 0x0000000906097221 */ /* 0x002fca0000000000 */
[----:B------:R-:W1:Y:S02]  /*0250*/  SHFL.BFLY PT, R4, R9, 0x1, 0x1f ;  /* 0x0c201f0009047f89 */ /* 0x000e6400000e0000 */
[----:B-1----:R-:W-:Y:S02]  /*0260*/  FADD R8, R9, R4 ;  /* 0x0000000409087221 */ /* 0x002fe40000000000 */
[----:B------:R-:W1:Y:S02]  /*0270*/  LDC.64 R4, c[0x0][0x228] ;  /* 0x00008a00ff047b82 */ /* 0x000e640000000a00 */
[----:B------:R-:W-:-:S06]  /*0280*/  FFMA R8, R8, R13, 9.9999999747524270788e-07 ;  /* 0x358637bd08087423 */ /* 0x000fcc000000000d */
[----:B------:R-:W3:Y:S02]  /*0290*/  MUFU.RSQ R8, R8 ;  /* 0x0000000800087308 */ /* 0x000ee40000001400 */
[----:B---3--:R-:W-:Y:S01]  /*02a0*/  FMUL R11, R11, R8 ;  /* 0x000000080b0b7220 */ /* 0x008fe20000400000 */
[----:B-1----:R-:W-:-:S04]  /*02b0*/  IMAD.WIDE R4, R0, 0x4, R4 ;  /* 0x0000000400047825 */ /* 0x002fc800078e0204 */
[----:B--2---:R-:W-:Y:S01]  /*02c0*/  FFMA R7, R2, R11, R7 ;  /* 0x0000000b02077223 */ /* 0x004fe20000000007 */
[----:B------:R-:W-:Y:S06]  /*02d0*/  @P0 EXIT ;  /* 0x000000000000094d */ /* 0x000fec0003800000 */
[----:B------:R-:W-:Y:S01]  /*02e0*/  STG.E desc[UR4][R4.64], R7 ;  /* 0x0000000704007986 */ /* 0x000fe2000c101904 */
[----:B------:R-:W-:Y:S05]  /*02f0*/  EXIT ;  /* 0x000000000000794d */ /* 0x000fea0003800000 */
.L_x_0:
[----:B------:R-:W-:-:S00]  /*0300*/  BRA `(.L_x_0) ;  /* 0xfffffffc00fc7947 */ /* 0x000fc0000383ffff */
[----:B------:R-:W-:-:S00]  /*0310*/  NOP ;  /* 0x0000000000007918 */ /* 0x000fc00000000000 */
        /* <DEDUP_REMOVED lines=14> */
.L_x_1:


//--------------------- .nv.global.init           --------------------------
	.section	.nv.global.init,"aw",@progbits
.nv.global.init:
	.type		_$_str,@object
	.size		_$_str,(.L_0 - _$_str)
_$_str:
        /*0000*/ 	.byte	0x5f, 0x5f, 0x43, 0x55, 0x44, 0x41, 0x5f, 0x46, 0x54, 0x5a, 0x00
.L_0:


//--------------------- .nv.constant0.triton_per_fused_native_layer_norm_6 --------------------------
	.section	.nv.constant0.triton_per_fused_native_layer_norm_6,"a",@progbits
	.sectionflags	@""
	.align	4
.nv.constant0.triton_per_fused_native_layer_norm_6:
	.zero		568
